//
// Generated by NVIDIA NVVM Compiler
//
// Compiler Build ID: CL-36424714
// Cuda compilation tools, release 13.0, V13.0.88
// Based on NVVM 20.0.0
//

.version 9.0
.target sm_100
.address_size 64

	// .globl	_Z18compute_gpu_stridePiS_ii
// _ZZ18compute_shared_gpuPiS_iiE4tile has been demoted

.visible .entry _Z18compute_gpu_stridePiS_ii(
	.param .u64 .ptr .align 1 _Z18compute_gpu_stridePiS_ii_param_0,
	.param .u64 .ptr .align 1 _Z18compute_gpu_stridePiS_ii_param_1,
	.param .u32 _Z18compute_gpu_stridePiS_ii_param_2,
	.param .u32 _Z18compute_gpu_stridePiS_ii_param_3
)
{
	.reg .pred 	%p<8>;
	.reg .b32 	%r<42>;
	.reg .b64 	%rd<21>;

	ld.param.u64 	%rd5, [_Z18compute_gpu_stridePiS_ii_param_0];
	ld.param.u64 	%rd6, [_Z18compute_gpu_stridePiS_ii_param_1];
	ld.param.u32 	%r14, [_Z18compute_gpu_stridePiS_ii_param_3];
	mov.u32 	%r15, %ctaid.x;
	mov.u32 	%r1, %ntid.x;
	mov.u32 	%r16, %tid.x;
	mad.lo.s32 	%r17, %r15, %r1, %r16;
	add.s32 	%r2, %r17, 1;
	setp.lt.s32 	%p1, %r14, 1;
	@%p1 bra 	$L__BB0_10;
	cvta.to.global.u64 	%rd1, %rd5;
	add.s32 	%r3, %r14, 2;
	not.b32 	%r4, %r14;
	add.s32 	%r5, %r14, 1;
	mov.u32 	%r19, %nctaid.x;
	mul.lo.s32 	%r6, %r1, %r19;
	cvta.to.global.u64 	%rd2, %rd6;
	mov.b32 	%r39, 1;
	cvt.u64.u32 	%rd7, %r14;
	mul.wide.u32 	%rd14, %r14, 4;
	mul.wide.s32 	%rd15, %r4, 4;
	mul.wide.s32 	%rd17, %r5, 4;
$L__BB0_2:
	setp.gt.s32 	%p2, %r2, %r14;
	@%p2 bra 	$L__BB0_9;
	mul.lo.s32 	%r8, %r39, %r3;
	mov.u32 	%r40, %r2;
$L__BB0_4:
	add.s32 	%r22, %r40, %r8;
	cvt.s64.s32 	%rd3, %r22;
	add.s64 	%rd8, %rd3, %rd7;
	shl.b64 	%rd9, %rd8, 2;
	add.s64 	%rd10, %rd1, %rd9;
	ld.global.u32 	%r23, [%rd10+8];
	sub.s64 	%rd11, %rd3, %rd7;
	shl.b64 	%rd12, %rd11, 2;
	add.s64 	%rd13, %rd1, %rd12;
	ld.global.u32 	%r24, [%rd13+-8];
	add.s32 	%r25, %r24, %r23;
	add.s64 	%rd4, %rd13, %rd14;
	ld.global.u32 	%r26, [%rd4+4];
	add.s32 	%r27, %r25, %r26;
	ld.global.u32 	%r28, [%rd4+-4];
	add.s32 	%r29, %r27, %r28;
	ld.global.u32 	%r30, [%rd10+12];
	add.s32 	%r31, %r29, %r30;
	ld.global.u32 	%r32, [%rd13+-12];
	add.s32 	%r33, %r31, %r32;
	add.s64 	%rd16, %rd4, %rd15;
	ld.global.u32 	%r34, [%rd16];
	add.s32 	%r35, %r33, %r34;
	add.s64 	%rd18, %rd4, %rd17;
	ld.global.u32 	%r36, [%rd18];
	add.s32 	%r21, %r35, %r36;
	mov.b32 	%r41, 1;
	setp.eq.s32 	%p3, %r21, 3;
	@%p3 bra 	$L__BB0_8;
	setp.ne.s32 	%p4, %r21, 2;
	@%p4 bra 	$L__BB0_7;
	ld.global.u32 	%r37, [%rd4];
	setp.ne.s32 	%p5, %r37, 0;
	selp.u32 	%r41, 1, 0, %p5;
	bra.uni 	$L__BB0_8;
$L__BB0_7:
	mov.b32 	%r41, 0;
$L__BB0_8:
	shl.b64 	%rd19, %rd3, 2;
	add.s64 	%rd20, %rd2, %rd19;
	st.global.u32 	[%rd20], %r41;
	add.s32 	%r40, %r40, %r6;
	setp.le.s32 	%p6, %r40, %r14;
	@%p6 bra 	$L__BB0_4;
$L__BB0_9:
	add.s32 	%r13, %r39, 1;
	setp.ne.s32 	%p7, %r39, %r14;
	mov.u32 	%r39, %r13;
	@%p7 bra 	$L__BB0_2;
$L__BB0_10:
	ret;

}
	// .globl	_Z18compute_shared_gpuPiS_ii
.visible .entry _Z18compute_shared_gpuPiS_ii(
	.param .u64 .ptr .align 1 _Z18compute_shared_gpuPiS_ii_param_0,
	.param .u64 .ptr .align 1 _Z18compute_shared_gpuPiS_ii_param_1,
	.param .u32 _Z18compute_shared_gpuPiS_ii_param_2,
	.param .u32 _Z18compute_shared_gpuPiS_ii_param_3
)
{
	.reg .pred 	%p<13>;
	.reg .b32 	%r<51>;
	.reg .b64 	%rd<9>;
	// demoted variable
	.shared .align 4 .b8 _ZZ18compute_shared_gpuPiS_iiE4tile[4100];
	ld.param.u64 	%rd3, [_Z18compute_shared_gpuPiS_ii_param_0];
	ld.param.u64 	%rd2, [_Z18compute_shared_gpuPiS_ii_param_1];
	ld.param.u32 	%r12, [_Z18compute_shared_gpuPiS_ii_param_3];
	cvta.to.global.u64 	%rd4, %rd3;
	mov.u32 	%r1, %ntid.x;
	add.s32 	%r13, %r1, -2;
	mov.u32 	%r14, %ctaid.x;
	mov.u32 	%r2, %tid.x;
	mad.lo.s32 	%r3, %r13, %r14, %r2;
	mov.u32 	%r4, %ntid.y;
	add.s32 	%r15, %r4, -2;
	mov.u32 	%r16, %ctaid.y;
	mov.u32 	%r5, %tid.y;
	mad.lo.s32 	%r17, %r15, %r16, %r5;
	add.s32 	%r18, %r12, 2;
	mad.lo.s32 	%r7, %r18, %r17, %r3;
	mad.lo.s32 	%r19, %r2, %r4, %r5;
	max.s32 	%r20, %r3, %r17;
	setp.ge.s32 	%p1, %r20, %r18;
	mul.wide.s32 	%rd5, %r7, 4;
	add.s64 	%rd1, %rd4, %rd5;
	shl.b32 	%r21, %r19, 2;
	mov.u32 	%r22, _ZZ18compute_shared_gpuPiS_iiE4tile;
	add.s32 	%r8, %r22, %r21;
	@%p1 bra 	$L__BB1_2;
	ld.global.u32 	%r23, [%rd1];
	st.shared.u32 	[%r8], %r23;
$L__BB1_2:
	bar.sync 	0;
	setp.gt.s32 	%p2, %r20, %r12;
	setp.eq.s32 	%p3, %r2, 0;
	or.pred  	%p4, %p3, %p2;
	@%p4 bra 	$L__BB1_9;
	add.s32 	%r25, %r1, -1;
	setp.ge.u32 	%p5, %r2, %r25;
	setp.eq.s32 	%p6, %r5, 0;
	add.s32 	%r27, %r4, -1;
	setp.ge.u32 	%p7, %r5, %r27;
	or.pred  	%p8, %p5, %p7;
	or.pred  	%p9, %p8, %p6;
	@%p9 bra 	$L__BB1_9;
	shl.b32 	%r30, %r4, 2;
	xor.b32  	%r31, %r30, -4;
	add.s32 	%r32, %r8, %r31;
	ld.shared.u32 	%r33, [%r32];
	ld.shared.u32 	%r34, [%r32+4];
	add.s32 	%r35, %r34, %r33;
	ld.shared.u32 	%r36, [%r32+8];
	add.s32 	%r37, %r35, %r36;
	ld.shared.u32 	%r38, [%r8+-4];
	add.s32 	%r39, %r37, %r38;
	ld.shared.u32 	%r40, [%r8+4];
	add.s32 	%r41, %r39, %r40;
	add.s32 	%r42, %r8, %r30;
	ld.shared.u32 	%r43, [%r42+-4];
	add.s32 	%r44, %r41, %r43;
	ld.shared.u32 	%r45, [%r42];
	add.s32 	%r46, %r44, %r45;
	ld.shared.u32 	%r47, [%r42+4];
	add.s32 	%r29, %r46, %r47;
	mov.b32 	%r50, 1;
	setp.eq.s32 	%p10, %r29, 3;
	@%p10 bra 	$L__BB1_8;
	setp.ne.s32 	%p11, %r29, 2;
	@%p11 bra 	$L__BB1_7;
	ld.global.u32 	%r48, [%rd1];
	setp.ne.s32 	%p12, %r48, 0;
	selp.u32 	%r50, 1, 0, %p12;
	bra.uni 	$L__BB1_8;
$L__BB1_7:
	mov.b32 	%r50, 0;
$L__BB1_8:
	cvta.to.global.u64 	%rd6, %rd2;
	add.s64 	%rd8, %rd6, %rd5;
	st.global.u32 	[%rd8], %r50;
$L__BB1_9:
	ret;

}
	// .globl	_Z11compute_gpuPiS_ii
.visible .entry _Z11compute_gpuPiS_ii(
	.param .u64 .ptr .align 1 _Z11compute_gpuPiS_ii_param_0,
	.param .u64 .ptr .align 1 _Z11compute_gpuPiS_ii_param_1,
	.param .u32 _Z11compute_gpuPiS_ii_param_2,
	.param .u32 _Z11compute_gpuPiS_ii_param_3
)
{
	.reg .pred 	%p<7>;
	.reg .b32 	%r<41>;
	.reg .b64 	%rd<36>;

	ld.param.u64 	%rd3, [_Z11compute_gpuPiS_ii_param_0];
	ld.param.u64 	%rd4, [_Z11compute_gpuPiS_ii_param_1];
	ld.param.u32 	%r6, [_Z11compute_gpuPiS_ii_param_3];
	mov.u32 	%r7, %ctaid.x;
	mov.u32 	%r8, %ntid.x;
	mov.u32 	%r9, %tid.x;
	mad.lo.s32 	%r10, %r7, %r8, %r9;
	add.s32 	%r1, %r10, 1;
	mov.u32 	%r11, %ctaid.y;
	mov.u32 	%r12, %ntid.y;
	mov.u32 	%r13, %tid.y;
	mad.lo.s32 	%r14, %r11, %r12, %r13;
	setp.gt.s32 	%p1, %r1, %r6;
	setp.ge.s32 	%p2, %r14, %r6;
	or.pred  	%p3, %p1, %p2;
	@%p3 bra 	$L__BB2_6;
	add.s32 	%r17, %r6, 2;
	mul.lo.s32 	%r18, %r17, %r1;
	add.s32 	%r19, %r14, %r18;
	add.s32 	%r20, %r19, 1;
	cvta.to.global.u64 	%rd5, %rd3;
	cvt.s64.s32 	%rd6, %r17;
	cvt.s64.s32 	%rd7, %r18;
	cvt.u64.u32 	%rd8, %r14;
	add.s64 	%rd1, %rd8, %rd7;
	add.s64 	%rd9, %rd1, %rd6;
	shl.b64 	%rd10, %rd9, 2;
	add.s64 	%rd11, %rd5, %rd10;
	ld.global.u32 	%r21, [%rd11+4];
	sub.s64 	%rd12, %rd1, %rd6;
	shl.b64 	%rd13, %rd12, 2;
	add.s64 	%rd14, %rd5, %rd13;
	ld.global.u32 	%r22, [%rd14+4];
	add.s32 	%r23, %r22, %r21;
	shl.b64 	%rd15, %rd1, 2;
	add.s64 	%rd16, %rd15, %rd5;
	add.s64 	%rd2, %rd16, 4;
	ld.global.u32 	%r24, [%rd16+8];
	add.s32 	%r25, %r23, %r24;
	mul.wide.s32 	%rd17, %r19, 4;
	add.s64 	%rd18, %rd5, %rd17;
	ld.global.u32 	%r26, [%rd18];
	add.s32 	%r27, %r25, %r26;
	add.s32 	%r28, %r6, 3;
	cvt.s64.s32 	%rd19, %r28;
	add.s64 	%rd20, %rd1, %rd19;
	shl.b64 	%rd21, %rd20, 2;
	add.s64 	%rd22, %rd5, %rd21;
	ld.global.u32 	%r29, [%rd22+4];
	add.s32 	%r30, %r27, %r29;
	sub.s64 	%rd23, %rd1, %rd19;
	shl.b64 	%rd24, %rd23, 2;
	add.s64 	%rd25, %rd5, %rd24;
	ld.global.u32 	%r31, [%rd25+4];
	add.s32 	%r32, %r30, %r31;
	not.b32 	%r33, %r6;
	add.s32 	%r34, %r20, %r33;
	mul.wide.s32 	%rd26, %r34, 4;
	add.s64 	%rd27, %rd5, %rd26;
	ld.global.u32 	%r35, [%rd27];
	add.s32 	%r36, %r32, %r35;
	cvt.s64.s32 	%rd28, %r20;
	cvt.s64.s32 	%rd29, %r6;
	add.s64 	%rd30, %rd29, %rd28;
	shl.b64 	%rd31, %rd30, 2;
	add.s64 	%rd32, %rd5, %rd31;
	ld.global.u32 	%r37, [%rd32+4];
	add.s32 	%r16, %r36, %r37;
	mov.b32 	%r40, 1;
	setp.eq.s32 	%p4, %r16, 3;
	@%p4 bra 	$L__BB2_5;
	setp.ne.s32 	%p5, %r16, 2;
	@%p5 bra 	$L__BB2_4;
	ld.global.u32 	%r38, [%rd2];
	setp.ne.s32 	%p6, %r38, 0;
	selp.u32 	%r40, 1, 0, %p6;
	bra.uni 	$L__BB2_5;
$L__BB2_4:
	mov.b32 	%r40, 0;
$L__BB2_5:
	cvta.to.global.u64 	%rd33, %rd4;
	add.s64 	%rd35, %rd33, %rd15;
	st.global.u32 	[%rd35+4], %r40;
$L__BB2_6:
	ret;

}


// ===== COMPILED SASS (sm_100) =====

	.target	sm_100

	.elftype	@"ET_EXEC"


//--------------------- .note.nv.tkinfo           --------------------------
	.section	.note.nv.tkinfo,"",@"SHT_NOTE"
	.sectionflags	@"SHF_NOTE_NV_TKINFO"
	.tkinfo
        /*0018*/ 	.word	0x00000002
        /*0030*/ 	.string	""
        /*0030*/ 	.string	"ptxas"
        /*0030*/ 	.string	"Cuda compilation tools, release 13.0, V13.0.88"
        /*0030*/ 	.string	"Build cuda_13.0.r13.0/compiler.36424714_0"
        /*0030*/ 	.string	"-arch sm_100 -m 64 "



//--------------------- .note.nv.cuinfo           --------------------------
	.section	.note.nv.cuinfo,"",@"SHT_NOTE"
	.sectionflags	@"SHF_NOTE_NV_CUINFO"
        /*0018*/ 	.short	0x0002
        /*001a*/ 	.short	0x0064
        /*001c*/ 	.short	0x0082
	.zero		2


//--------------------- .nv.info                  --------------------------
	.section	.nv.info,"",@"SHT_CUDA_INFO"
	.align	4


	//----- nvinfo : EIATTR_REGCOUNT
	.align		4
        /*0000*/ 	.byte	0x04, 0x2f
        /*0002*/ 	.short	(.L_1 - .L_0)
	.align		4
.L_0:
        /*0004*/ 	.word	index@(_Z18compute_gpu_stridePiS_ii)
        /*0008*/ 	.word	0x00000020


	//----- nvinfo : EIATTR_FRAME_SIZE
	.align		4
.L_1:
        /*000c*/ 	.byte	0x04, 0x11
        /*000e*/ 	.short	(.L_3 - .L_2)
	.align		4
.L_2:
        /*0010*/ 	.word	index@(_Z18compute_gpu_stridePiS_ii)
        /*0014*/ 	.word	0x00000000


	//----- nvinfo : EIATTR_REGCOUNT
	.align		4
.L_3:
        /*0018*/ 	.byte	0x04, 0x2f
        /*001a*/ 	.short	(.L_5 - .L_4)
	.align		4
.L_4:
        /*001c*/ 	.word	index@(_Z18compute_shared_gpuPiS_ii)
        /*0020*/ 	.word	0x00000010


	//----- nvinfo : EIATTR_FRAME_SIZE
	.align		4
.L_5:
        /*0024*/ 	.byte	0x04, 0x11
        /*0026*/ 	.short	(.L_7 - .L_6)
	.align		4
.L_6:
        /*0028*/ 	.word	index@(_Z18compute_shared_gpuPiS_ii)
        /*002c*/ 	.word	0x00000000


	//----- nvinfo : EIATTR_REGCOUNT
	.align		4
.L_7:
        /*0030*/ 	.byte	0x04, 0x2f
        /*0032*/ 	.short	(.L_9 - .L_8)
	.align		4
.L_8:
        /*0034*/ 	.word	index@(_Z11compute_gpuPiS_ii)
        /*0038*/ 	.word	0x00000018


	//----- nvinfo : EIATTR_FRAME_SIZE
	.align		4
.L_9:
        /*003c*/ 	.byte	0x04, 0x11
        /*003e*/ 	.short	(.L_11 - .L_10)
	.align		4
.L_10:
        /*0040*/ 	.word	index@(_Z11compute_gpuPiS_ii)
        /*0044*/ 	.word	0x00000000


	//----- nvinfo : EIATTR_MIN_STACK_SIZE
	.align		4
.L_11:
        /*0048*/ 	.byte	0x04, 0x12
        /*004a*/ 	.short	(.L_13 - .L_12)
	.align		4
.L_12:
        /*004c*/ 	.word	index@(_Z11compute_gpuPiS_ii)
        /*0050*/ 	.word	0x00000000


	//----- nvinfo : EIATTR_MIN_STACK_SIZE
	.align		4
.L_13:
        /*0054*/ 	.byte	0x04, 0x12
        /*0056*/ 	.short	(.L_15 - .L_14)
	.align		4
.L_14:
        /*0058*/ 	.word	index@(_Z18compute_shared_gpuPiS_ii)
        /*005c*/ 	.word	0x00000000


	//----- nvinfo : EIATTR_MIN_STACK_SIZE
	.align		4
.L_15:
        /*0060*/ 	.byte	0x04, 0x12
        /*0062*/ 	.short	(.L_17 - .L_16)
	.align		4
.L_16:
        /*0064*/ 	.word	index@(_Z18compute_gpu_stridePiS_ii)
        /*0068*/ 	.word	0x00000000
.L_17:


//--------------------- .nv.compat                --------------------------
	.section	.nv.compat,"",@"SHT_CUDA_COMPAT_INFO"
	.align	4
        /*0000*/ 	.byte	0x02, 0x09, 0x00, 0x00, 0x02, 0x02, 0x01, 0x00, 0x02, 0x05, 0x05, 0x00, 0x03, 0x07, 0x01, 0x01
        /*0010*/ 	.byte	0x02, 0x03, 0x00, 0x00, 0x02, 0x06, 0x01, 0x00, 0x04, 0x0b, 0x08, 0x00, 0x09, 0x00, 0x00, 0x00
        /*0020*/ 	.byte	0x00, 0x00, 0x00, 0x00


//--------------------- .nv.info._Z11compute_gpuPiS_ii --------------------------
	.section	.nv.info._Z11compute_gpuPiS_ii,"",@"SHT_CUDA_INFO"
	.sectionflags	@""
	.align	4


	//----- nvinfo : EIATTR_CUDA_API_VERSION
	.align		4
        /*0000*/ 	.byte	0x04, 0x37
        /*0002*/ 	.short	(.L_19 - .L_18)
.L_18:
        /*0004*/ 	.word	0x00000082


	//----- nvinfo : EIATTR_KPARAM_INFO
	.align		4
.L_19:
        /*0008*/ 	.byte	0x04, 0x17
        /*000a*/ 	.short	(.L_21 - .L_20)
.L_20:
        /*000c*/ 	.word	0x00000000
        /*0010*/ 	.short	0x0003
        /*0012*/ 	.short	0x0014
        /*0014*/ 	.byte	0x00, 0xf0, 0x11, 0x00


	//----- nvinfo : EIATTR_KPARAM_INFO
	.align		4
.L_21:
        /*0018*/ 	.byte	0x04, 0x17
        /*001a*/ 	.short	(.L_23 - .L_22)
.L_22:
        /*001c*/ 	.word	0x00000000
        /*0020*/ 	.short	0x0002
        /*0022*/ 	.short	0x0010
        /*0024*/ 	.byte	0x00, 0xf0, 0x11, 0x00


	//----- nvinfo : EIATTR_KPARAM_INFO
	.align		4
.L_23:
        /*0028*/ 	.byte	0x04, 0x17
        /*002a*/ 	.short	(.L_25 - .L_24)
.L_24:
        /*002c*/ 	.word	0x00000000
        /*0030*/ 	.short	0x0001
        /*0032*/ 	.short	0x0008
        /*0034*/ 	.byte	0x00, 0xf5, 0x21, 0x00


	//----- nvinfo : EIATTR_KPARAM_INFO
	.align		4
.L_25:
        /*0038*/ 	.byte	0x04, 0x17
        /*003a*/ 	.short	(.L_27 - .L_26)
.L_26:
        /*003c*/ 	.word	0x00000000
        /*0040*/ 	.short	0x0000
        /*0042*/ 	.short	0x0000
        /*0044*/ 	.byte	0x00, 0xf5, 0x21, 0x00


	//----- nvinfo : EIATTR_SPARSE_MMA_MASK
	.align		4
.L_27:
        /*0048*/ 	.byte	0x03, 0x50
        /*004a*/ 	.short	0x0000


	//----- nvinfo : EIATTR_MAXREG_COUNT
	.align		4
        /*004c*/ 	.byte	0x03, 0x1b
        /*004e*/ 	.short	0x00ff


	//----- nvinfo : EIATTR_MERCURY_ISA_VERSION
	.align		4
        /*0050*/ 	.byte	0x03, 0x5f
        /*0052*/ 	.short	0x0101


	//----- nvinfo : EIATTR_VRC_CTA_INIT_COUNT
	.align		4
        /*0054*/ 	.byte	0x02, 0x4a
	.zero		1
	.zero		1


	//----- nvinfo : EIATTR_EXIT_INSTR_OFFSETS
	.align		4
        /*0058*/ 	.byte	0x04, 0x1c
        /*005a*/ 	.short	(.L_29 - .L_28)


	//   ....[0]....
.L_28:
        /*005c*/ 	.word	0x000000d0


	//   ....[1]....
        /*0060*/ 	.word	0x00000530


	//----- nvinfo : EIATTR_CRS_STACK_SIZE
	.align		4
.L_29:
        /*0064*/ 	.byte	0x04, 0x1e
        /*0066*/ 	.short	(.L_31 - .L_30)
.L_30:
        /*0068*/ 	.word	0x00000000


	//----- nvinfo : EIATTR_CBANK_PARAM_SIZE
	.align		4
.L_31:
        /*006c*/ 	.byte	0x03, 0x19
        /*006e*/ 	.short	0x0018


	//----- nvinfo : EIATTR_PARAM_CBANK
	.align		4
        /*0070*/ 	.byte	0x04, 0x0a
        /*0072*/ 	.short	(.L_33 - .L_32)
	.align		4
.L_32:
        /*0074*/ 	.word	index@(.nv.constant0._Z11compute_gpuPiS_ii)
        /*0078*/ 	.short	0x0380
        /*007a*/ 	.short	0x0018


	//----- nvinfo : EIATTR_SW_WAR
	.align		4
.L_33:
        /*007c*/ 	.byte	0x04, 0x36
        /*007e*/ 	.short	(.L_35 - .L_34)
.L_34:
        /*0080*/ 	.word	0x00000008
.L_35:


//--------------------- .nv.info._Z18compute_shared_gpuPiS_ii --------------------------
	.section	.nv.info._Z18compute_shared_gpuPiS_ii,"",@"SHT_CUDA_INFO"
	.sectionflags	@""
	.align	4


	//----- nvinfo : EIATTR_CUDA_API_VERSION
	.align		4
        /*0000*/ 	.byte	0x04, 0x37
        /*0002*/ 	.short	(.L_37 - .L_36)
.L_36:
        /*0004*/ 	.word	0x00000082


	//----- nvinfo : EIATTR_KPARAM_INFO
	.align		4
.L_37:
        /*0008*/ 	.byte	0x04, 0x17
        /*000a*/ 	.short	(.L_39 - .L_38)
.L_38:
        /*000c*/ 	.word	0x00000000
        /*0010*/ 	.short	0x0003
        /*0012*/ 	.short	0x0014
        /*0014*/ 	.byte	0x00, 0xf0, 0x11, 0x00


	//----- nvinfo : EIATTR_KPARAM_INFO
	.align		4
.L_39:
        /*0018*/ 	.byte	0x04, 0x17
        /*001a*/ 	.short	(.L_41 - .L_40)
.L_40:
        /*001c*/ 	.word	0x00000000
        /*0020*/ 	.short	0x0002
        /*0022*/ 	.short	0x0010
        /*0024*/ 	.byte	0x00, 0xf0, 0x11, 0x00


	//----- nvinfo : EIATTR_KPARAM_INFO
	.align		4
.L_41:
        /*0028*/ 	.byte	0x04, 0x17
        /*002a*/ 	.short	(.L_43 - .L_42)
.L_42:
        /*002c*/ 	.word	0x00000000
        /*0030*/ 	.short	0x0001
        /*0032*/ 	.short	0x0008
        /*0034*/ 	.byte	0x00, 0xf5, 0x21, 0x00


	//----- nvinfo : EIATTR_KPARAM_INFO
	.align		4
.L_43:
        /*0038*/ 	.byte	0x04, 0x17
        /*003a*/ 	.short	(.L_45 - .L_44)
.L_44:
        /*003c*/ 	.word	0x00000000
        /*0040*/ 	.short	0x0000
        /*0042*/ 	.short	0x0000
        /*0044*/ 	.byte	0x00, 0xf5, 0x21, 0x00


	//----- nvinfo : EIATTR_SPARSE_MMA_MASK
	.align		4
.L_45:
        /*0048*/ 	.byte	0x03, 0x50
        /*004a*/ 	.short	0x0000


	//----- nvinfo : EIATTR_MAXREG_COUNT
	.align		4
        /*004c*/ 	.byte	0x03, 0x1b
        /*004e*/ 	.short	0x00ff


	//----- nvinfo : EIATTR_NUM_BARRIERS
	.align		4
        /*0050*/ 	.byte	0x02, 0x4c
        /*0052*/ 	.byte	0x01
	.zero		1


	//----- nvinfo : EIATTR_MERCURY_ISA_VERSION
	.align		4
        /*0054*/ 	.byte	0x03, 0x5f
        /*0056*/ 	.short	0x0101


	//----- nvinfo : EIATTR_VRC_CTA_INIT_COUNT
	.align		4
        /*0058*/ 	.byte	0x02, 0x4a
	.zero		1
	.zero		1


	//----- nvinfo : EIATTR_EXIT_INSTR_OFFSETS
	.align		4
        /*005c*/ 	.byte	0x04, 0x1c
        /*005e*/ 	.short	(.L_47 - .L_46)


	//   ....[0]....
.L_46:
        /*0060*/ 	.word	0x000001d0


	//   ....[1]....
        /*0064*/ 	.word	0x00000230


	//   ....[2]....
        /*0068*/ 	.word	0x00000410


	//----- nvinfo : EIATTR_CRS_STACK_SIZE
	.align		4
.L_47:
        /*006c*/ 	.byte	0x04, 0x1e
        /*006e*/ 	.short	(.L_49 - .L_48)
.L_48:
        /*0070*/ 	.word	0x00000000


	//----- nvinfo : EIATTR_CBANK_PARAM_SIZE
	.align		4
.L_49:
        /*0074*/ 	.byte	0x03, 0x19
        /*0076*/ 	.short	0x0018


	//----- nvinfo : EIATTR_PARAM_CBANK
	.align		4
        /*0078*/ 	.byte	0x04, 0x0a
        /*007a*/ 	.short	(.L_51 - .L_50)
	.align		4
.L_50:
        /*007c*/ 	.word	index@(.nv.constant0._Z18compute_shared_gpuPiS_ii)
        /*0080*/ 	.short	0x0380
        /*0082*/ 	.short	0x0018


	//----- nvinfo : EIATTR_SW_WAR
	.align		4
.L_51:
        /*0084*/ 	.byte	0x04, 0x36
        /*0086*/ 	.short	(.L_53 - .L_52)
.L_52:
        /*0088*/ 	.word	0x00000008
.L_53:


//--------------------- .nv.info._Z18compute_gpu_stridePiS_ii --------------------------
	.section	.nv.info._Z18compute_gpu_stridePiS_ii,"",@"SHT_CUDA_INFO"
	.sectionflags	@""
	.align	4


	//----- nvinfo : EIATTR_CUDA_API_VERSION
	.align		4
        /*0000*/ 	.byte	0x04, 0x37
        /*0002*/ 	.short	(.L_55 - .L_54)
.L_54:
        /*0004*/ 	.word	0x00000082


	//----- nvinfo : EIATTR_KPARAM_INFO
	.align		4
.L_55:
        /*0008*/ 	.byte	0x04, 0x17
        /*000a*/ 	.short	(.L_57 - .L_56)
.L_56:
        /*000c*/ 	.word	0x00000000
        /*0010*/ 	.short	0x0003
        /*0012*/ 	.short	0x0014
        /*0014*/ 	.byte	0x00, 0xf0, 0x11, 0x00


	//----- nvinfo : EIATTR_KPARAM_INFO
	.align		4
.L_57:
        /*0018*/ 	.byte	0x04, 0x17
        /*001a*/ 	.short	(.L_59 - .L_58)
.L_58:
        /*001c*/ 	.word	0x00000000
        /*0020*/ 	.short	0x0002
        /*0022*/ 	.short	0x0010
        /*0024*/ 	.byte	0x00, 0xf0, 0x11, 0x00


	//----- nvinfo : EIATTR_KPARAM_INFO
	.align		4
.L_59:
        /*0028*/ 	.byte	0x04, 0x17
        /*002a*/ 	.short	(.L_61 - .L_60)
.L_60:
        /*002c*/ 	.word	0x00000000
        /*0030*/ 	.short	0x0001
        /*0032*/ 	.short	0x0008
        /*0034*/ 	.byte	0x00, 0xf5, 0x21, 0x00


	//----- nvinfo : EIATTR_KPARAM_INFO
	.align		4
.L_61:
        /*0038*/ 	.byte	0x04, 0x17
        /*003a*/ 	.short	(.L_63 - .L_62)
.L_62:
        /*003c*/ 	.word	0x00000000
        /*0040*/ 	.short	0x0000
        /*0042*/ 	.short	0x0000
        /*0044*/ 	.byte	0x00, 0xf5, 0x21, 0x00


	//----- nvinfo : EIATTR_SPARSE_MMA_MASK
	.align		4
.L_63:
        /*0048*/ 	.byte	0x03, 0x50
        /*004a*/ 	.short	0x0000


	//----- nvinfo : EIATTR_MAXREG_COUNT
	.align		4
        /*004c*/ 	.byte	0x03, 0x1b
        /*004e*/ 	.short	0x00ff


	//----- nvinfo : EIATTR_MERCURY_ISA_VERSION
	.align		4
        /*0050*/ 	.byte	0x03, 0x5f
        /*0052*/ 	.short	0x0101


	//----- nvinfo : EIATTR_VRC_CTA_INIT_COUNT
	.align		4
        /*0054*/ 	.byte	0x02, 0x4a
	.zero		1
	.zero		1


	//----- nvinfo : EIATTR_EXIT_INSTR_OFFSETS
	.align		4
        /*0058*/ 	.byte	0x04, 0x1c
        /*005a*/ 	.short	(.L_65 - .L_64)


	//   ....[0]....
.L_64:
        /*005c*/ 	.word	0x00000060


	//   ....[1]....
        /*0060*/ 	.word	0x000004a0


	//----- nvinfo : EIATTR_CRS_STACK_SIZE
	.align		4
.L_65:
        /*0064*/ 	.byte	0x04, 0x1e
        /*0066*/ 	.short	(.L_67 - .L_66)
.L_66:
        /*0068*/ 	.word	0x00000000


	//----- nvinfo : EIATTR_CBANK_PARAM_SIZE
	.align		4
.L_67:
        /*006c*/ 	.byte	0x03, 0x19
        /*006e*/ 	.short	0x0018


	//----- nvinfo : EIATTR_PARAM_CBANK
	.align		4
        /*0070*/ 	.byte	0x04, 0x0a
        /*0072*/ 	.short	(.L_69 - .L_68)
	.align		4
.L_68:
        /*0074*/ 	.word	index@(.nv.constant0._Z18compute_gpu_stridePiS_ii)
        /*0078*/ 	.short	0x0380
        /*007a*/ 	.short	0x0018


	//----- nvinfo : EIATTR_SW_WAR
	.align		4
.L_69:
        /*007c*/ 	.byte	0x04, 0x36
        /*007e*/ 	.short	(.L_71 - .L_70)
.L_70:
        /*0080*/ 	.word	0x00000008
.L_71:


//--------------------- .nv.callgraph             --------------------------
	.section	.nv.callgraph,"",@"SHT_CUDA_CALLGRAPH"
	.align	4
	.sectionentsize	8
	.align		4
        /*0000*/ 	.word	0x00000000
	.align		4
        /*0004*/ 	.word	0xffffffff
	.align		4
        /*0008*/ 	.word	0x00000000
	.align		4
        /*000c*/ 	.word	0xfffffffe
	.align		4
        /*0010*/ 	.word	0x00000000
	.align		4
        /*0014*/ 	.word	0xfffffffd
	.align		4
        /*0018*/ 	.word	0x00000000
	.align		4
        /*001c*/ 	.word	0xfffffffc


//--------------------- .text._Z11compute_gpuPiS_ii --------------------------
	.section	.text._Z11compute_gpuPiS_ii,"ax",@progbits
	.align	128
        .global         _Z11compute_gpuPiS_ii
        .type           _Z11compute_gpuPiS_ii,@function
        .size           _Z11compute_gpuPiS_ii,(.L_x_16 - _Z11compute_gpuPiS_ii)
        .other          _Z11compute_gpuPiS_ii,@"STO_CUDA_ENTRY STV_DEFAULT"
_Z11compute_gpuPiS_ii:
.text._Z11compute_gpuPiS_ii:
[----:B------:R-:W-:Y:S01]  /*0000*/  LDC R1, c[0x0][0x37c] ;  /* 0x0000df00ff017b82 */ /* 0x000fe20000000800 */
[----:B------:R-:W0:Y:S07]  /*0010*/  S2R R3, SR_TID.X ;  /* 0x0000000000037919 */ /* 0x000e2e0000002100 */
[----:B------:R-:W0:Y:S01]  /*0020*/  LDC R0, c[0x0][0x360] ;  /* 0x0000d800ff007b82 */ /* 0x000e220000000800 */
[----:B------:R-:W1:Y:S01]  /*0030*/  LDCU UR10, c[0x0][0x394] ;  /* 0x00007280ff0a77ac */ /* 0x000e620008000800 */
[----:B------:R-:W2:Y:S06]  /*0040*/  S2R R2, SR_TID.Y ;  /* 0x0000000000027919 */ /* 0x000eac0000002200 */
[----:B------:R-:W0:Y:S08]  /*0050*/  S2UR UR4, SR_CTAID.X ;  /* 0x00000000000479c3 */ /* 0x000e300000002500 */
[----:B------:R-:W2:Y:S08]  /*0060*/  S2UR UR5, SR_CTAID.Y ;  /* 0x00000000000579c3 */ /* 0x000eb00000002600 */
[----:B------:R-:W2:Y:S01]  /*0070*/  LDC R15, c[0x0][0x364] ;  /* 0x0000d900ff0f7b82 */ /* 0x000ea20000000800 */
[----:B0-----:R-:W-:-:S04]  /*0080*/  IMAD R0, R0, UR4, R3 ;  /* 0x0000000400007c24 */ /* 0x001fc8000f8e0203 */
[----:B------:R-:W-:Y:S02]  /*0090*/  VIADD R0, R0, 0x1 ;  /* 0x0000000100007836 */ /* 0x000fe40000000000 */
[----:B--2---:R-:W-:-:S05]  /*00a0*/  IMAD R15, R15, UR5, R2 ;  /* 0x000000050f0f7c24 */ /* 0x004fca000f8e0202 */
[----:B-1----:R-:W-:-:S04]  /*00b0*/  ISETP.GE.AND P0, PT, R15, UR10, PT ;  /* 0x0000000a0f007c0c */ /* 0x002fc8000bf06270 */
[----:B------:R-:W-:-:S13]  /*00c0*/  ISETP.GT.OR P0, PT, R0, UR10, P0 ;  /* 0x0000000a00007c0c */ /* 0x000fda0008704670 */
[----:B------:R-:W-:Y:S05]  /*00d0*/  @P0 EXIT ;  /* 0x000000000000094d */ /* 0x000fea0003800000 */
[----:B------:R-:W-:Y:S01]  /*00e0*/  UIADD3 UR4, UPT, UPT, UR10, 0x2, URZ ;  /* 0x000000020a047890 */ /* 0x000fe2000fffe0ff */
[----:B------:R-:W0:Y:S01]  /*00f0*/  LDC.64 R2, c[0x0][0x380] ;  /* 0x0000e000ff027b82 */ /* 0x000e220000000a00 */
[----:B------:R-:W1:Y:S04]  /*0100*/  LDCU.64 UR12, c[0x0][0x380] ;  /* 0x00007000ff0c77ac */ /* 0x000e680008000a00 */
[----:B------:R-:W-:Y:S01]  /*0110*/  IMAD R0, R0, UR4, RZ ;  /* 0x0000000400007c24 */ /* 0x000fe2000f8e02ff */
[----:B------:R-:W-:Y:S02]  /*0120*/  USHF.R.S32.HI UR8, URZ, 0x1f, UR4 ;  /* 0x0000001fff087899 */ /* 0x000fe40008011404 */
[----:B------:R-:W-:Y:S02]  /*0130*/  UIADD3 UR5, UPT, UPT, UR10, 0x3, URZ ;  /* 0x000000030a057890 */ /* 0x000fe4000fffe0ff */
[C---:B------:R-:W-:Y:S01]  /*0140*/  IADD3 R13, P0, PT, R15.reuse, R0, RZ ;  /* 0x000000000f0d7210 */ /* 0x040fe20007f1e0ff */
[----:B------:R-:W-:Y:S01]  /*0150*/  IMAD.IADD R15, R15, 0x1, R0 ;  /* 0x000000010f0f7824 */ /* 0x000fe200078e0200 */
[----:B------:R-:W-:-:S02]  /*0160*/  USHF.R.S32.HI UR9, URZ, 0x1f, UR5 ;  /* 0x0000001fff097899 */ /* 0x000fc40008011405 */
[----:B------:R-:W-:Y:S01]  /*0170*/  LEA.HI.X.SX32 R14, R0, RZ, 0x1, P0 ;  /* 0x000000ff000e7211 */ /* 0x000fe200000f0eff */
[----:B------:R-:W2:Y:S01]  /*0180*/  LDCU.64 UR6, c[0x0][0x358] ;  /* 0x00006b00ff0677ac */ /* 0x000ea20008000a00 */
[C---:B------:R-:W-:Y:S02]  /*0190*/  IADD3 R9, P3, PT, R13.reuse, -UR4, RZ ;  /* 0x800000040d097c10 */ /* 0x040fe4000ff7e0ff */
[C---:B------:R-:W-:Y:S02]  /*01a0*/  IADD3 R6, P0, PT, R13.reuse, UR5, RZ ;  /* 0x000000050d067c10 */ /* 0x040fe4000ff1e0ff */
[----:B------:R-:W-:Y:S02]  /*01b0*/  IADD3.X R10, PT, PT, R14, ~UR8, RZ, P3, !PT ;  /* 0x800000080e0a7c10 */ /* 0x000fe40009ffe4ff */
[----:B------:R-:W-:Y:S02]  /*01c0*/  IADD3 R0, P1, PT, R13, -UR5, RZ ;  /* 0x800000050d007c10 */ /* 0x000fe4000ff3e0ff */
[----:B-1----:R-:W-:-:S02]  /*01d0*/  LEA R16, P3, R9, UR12, 0x2 ;  /* 0x0000000c09107c11 */ /* 0x002fc4000f8610ff */
[----:B------:R-:W-:Y:S01]  /*01e0*/  IADD3 R11, P2, PT, R13, UR4, RZ ;  /* 0x000000040d0b7c10 */ /* 0x000fe2000ff5e0ff */
[----:B------:R-:W-:Y:S01]  /*01f0*/  ULOP3.LUT UR4, URZ, UR10, URZ, 0x33, !UPT ;  /* 0x0000000aff047292 */ /* 0x000fe2000f8e33ff */
[C---:B------:R-:W-:Y:S02]  /*0200*/  IADD3.X R7, PT, PT, R14.reuse, UR9, RZ, P0, !PT ;  /* 0x000000090e077c10 */ /* 0x040fe400087fe4ff */
[----:B------:R-:W-:Y:S02]  /*0210*/  IADD3.X R5, PT, PT, R14, ~UR9, RZ, P1, !PT ;  /* 0x800000090e057c10 */ /* 0x000fe40008ffe4ff */
[----:B------:R-:W-:Y:S01]  /*0220*/  LEA.HI.X R17, R9, UR13, R10, 0x2, P3 ;  /* 0x0000000d09117c11 */ /* 0x000fe200098f140a */
[----:B------:R-:W-:Y:S01]  /*0230*/  IMAD.SHL.U32 R10, R13, 0x4, RZ ;  /* 0x000000040d0a7824 */ /* 0x000fe200078e00ff */
[----:B------:R-:W-:Y:S02]  /*0240*/  LEA R8, P0, R6, UR12, 0x2 ;  /* 0x0000000c06087c11 */ /* 0x000fe4000f8010ff */
[----:B------:R-:W-:Y:S01]  /*0250*/  LEA R4, P1, R0, UR12, 0x2 ;  /* 0x0000000c00047c11 */ /* 0x000fe2000f8210ff */
[----:B------:R-:W-:Y:S01]  /*0260*/  USHF.R.S32.HI UR5, URZ, 0x1f, UR10 ;  /* 0x0000001fff057899 */ /* 0x000fe2000801140a */
[----:B------:R-:W-:Y:S01]  /*0270*/  IADD3.X R12, PT, PT, R14, UR8, RZ, P2, !PT ;  /* 0x000000080e0c7c10 */ /* 0x000fe200097fe4ff */
[----:B--2---:R-:W2:Y:S01]  /*0280*/  LDG.E R16, desc[UR6][R16.64+0x4] ;  /* 0x0000040610107981 */ /* 0x004ea2000c1e1900 */
[----:B------:R-:W-:-:S02]  /*0290*/  LEA R18, P2, R11, UR12, 0x2 ;  /* 0x0000000c0b127c11 */ /* 0x000fc4000f8410ff */
[----:B------:R-:W-:Y:S02]  /*02a0*/  LEA.HI.X R9, R6, UR13, R7, 0x2, P0 ;  /* 0x0000000d06097c11 */ /* 0x000fe400080f1407 */
[----:B------:R-:W-:Y:S02]  /*02b0*/  LEA.HI.X R5, R0, UR13, R5, 0x2, P1 ;  /* 0x0000000d00057c11 */ /* 0x000fe400088f1405 */
[----:B------:R-:W-:Y:S01]  /*02c0*/  SHF.L.U64.HI R0, R13, 0x2, R14 ;  /* 0x000000020d007819 */ /* 0x000fe2000001020e */
[----:B------:R1:W3:Y:S01]  /*02d0*/  LDG.E R8, desc[UR6][R8.64+0x4] ;  /* 0x0000040608087981 */ /* 0x0002e2000c1e1900 */
[----:B------:R-:W-:Y:S02]  /*02e0*/  IADD3 R6, P0, PT, R10, UR12, RZ ;  /* 0x0000000c0a067c10 */ /* 0x000fe4000ff1e0ff */
[----:B------:R-:W-:Y:S01]  /*02f0*/  LEA.HI.X R19, R11, UR13, R12, 0x2, P2 ;  /* 0x0000000d0b137c11 */ /* 0x000fe200090f140c */
[C---:B------:R-:W-:Y:S01]  /*0300*/  VIADD R12, R15.reuse, 0x1 ;  /* 0x000000010f0c7836 */ /* 0x040fe20000000000 */
[----:B------:R-:W-:Y:S01]  /*0310*/  IADD3.X R7, PT, PT, R0, UR13, RZ, P0, !PT ;  /* 0x0000000d00077c10 */ /* 0x000fe200087fe4ff */
[--C-:B0-----:R-:W-:Y:S01]  /*0320*/  IMAD.WIDE R14, R15, 0x4, R2.reuse ;  /* 0x000000040f0e7825 */ /* 0x101fe200078e0202 */
[----:B------:R-:W4:Y:S02]  /*0330*/  LDG.E R4, desc[UR6][R4.64+0x4] ;  /* 0x0000040604047981 */ /* 0x000f24000c1e1900 */
[C---:B------:R-:W-:Y:S01]  /*0340*/  IADD3 R20, P1, PT, R12.reuse, UR10, RZ ;  /* 0x0000000a0c147c10 */ /* 0x040fe2000ff3e0ff */
[C---:B------:R-:W-:Y:S01]  /*0350*/  VIADD R13, R12.reuse, UR4 ;  /* 0x000000040c0d7c36 */ /* 0x040fe20008000000 */
[----:B------:R-:W2:Y:S02]  /*0360*/  LDG.E R11, desc[UR6][R18.64+0x4] ;  /* 0x00000406120b7981 */ /* 0x000ea4000c1e1900 */
[----:B------:R-:W-:Y:S01]  /*0370*/  LEA.HI.X.SX32 R21, R12, UR5, 0x1, P1 ;  /* 0x000000050c157c11 */ /* 0x000fe200088f0eff */
[----:B------:R-:W-:Y:S01]  /*0380*/  IMAD.WIDE R2, R13, 0x4, R2 ;  /* 0x000000040d027825 */ /* 0x000fe200078e0202 */
[C---:B------:R-:W-:Y:S01]  /*0390*/  LEA R12, P0, R20.reuse, UR12, 0x2 ;  /* 0x0000000c140c7c11 */ /* 0x040fe2000f8010ff */
[----:B------:R-:W3:Y:S04]  /*03a0*/  LDG.E R14, desc[UR6][R14.64] ;  /* 0x000000060e0e7981 */ /* 0x000ee8000c1e1900 */
[----:B------:R-:W2:Y:S01]  /*03b0*/  LDG.E R18, desc[UR6][R6.64+0x8] ;  /* 0x0000080606127981 */ /* 0x000ea2000c1e1900 */
[----:B------:R-:W-:-:S03]  /*03c0*/  LEA.HI.X R13, R20, UR13, R21, 0x2, P0 ;  /* 0x0000000d140d7c11 */ /* 0x000fc600080f1415 */
[----:B------:R-:W4:Y:S04]  /*03d0*/  LDG.E R2, desc[UR6][R2.64] ;  /* 0x0000000602027981 */ /* 0x000f28000c1e1900 */
[----:B------:R-:W5:Y:S01]  /*03e0*/  LDG.E R12, desc[UR6][R12.64+0x4] ;  /* 0x000004060c0c7981 */ /* 0x000f62000c1e1900 */
[----:B------:R-:W-:Y:S01]  /*03f0*/  BSSY.RECONVERGENT B0, `(.L_x_0) ;  /* 0x000000f000007945 */ /* 0x000fe20003800200 */
[----:B-1----:R-:W-:Y:S01]  /*0400*/  IMAD.MOV.U32 R9, RZ, RZ, 0x1 ;  /* 0x00000001ff097424 */ /* 0x002fe200078e00ff */
[----:B--2---:R-:W-:-:S04]  /*0410*/  IADD3 R11, PT, PT, R18, R16, R11 ;  /* 0x00000010120b7210 */ /* 0x004fc80007ffe00b */
[----:B---3--:R-:W-:-:S04]  /*0420*/  IADD3 R11, PT, PT, R8, R11, R14 ;  /* 0x0000000b080b7210 */ /* 0x008fc80007ffe00e */
[----:B----4-:R-:W-:-:S05]  /*0430*/  IADD3 R11, PT, PT, R2, R11, R4 ;  /* 0x0000000b020b7210 */ /* 0x010fca0007ffe004 */
[----:B-----5:R-:W-:-:S05]  /*0440*/  IMAD.IADD R11, R11, 0x1, R12 ;  /* 0x000000010b0b7824 */ /* 0x020fca00078e020c */
[----:B------:R-:W-:-:S13]  /*0450*/  ISETP.NE.AND P0, PT, R11, 0x3, PT ;  /* 0x000000030b00780c */ /* 0x000fda0003f05270 */
[----:B------:R-:W-:Y:S05]  /*0460*/  @!P0 BRA `(.L_x_1) ;  /* 0x00000000001c8947 */ /* 0x000fea0003800000 */
[----:B------:R-:W-:-:S13]  /*0470*/  ISETP.NE.AND P0, PT, R11, 0x2, PT ;  /* 0x000000020b00780c */ /* 0x000fda0003f05270 */
[----:B------:R-:W-:Y:S05]  /*0480*/  @P0 BRA `(.L_x_2) ;  /* 0x0000000000100947 */ /* 0x000fea0003800000 */
[----:B------:R-:W2:Y:S02]  /*0490*/  LDG.E R6, desc[UR6][R6.64+0x4] ;  /* 0x0000040606067981 */ /* 0x000ea4000c1e1900 */
[----:B--2---:R-:W-:-:S04]  /*04a0*/  ISETP.NE.AND P0, PT, R6, RZ, PT ;  /* 0x000000ff0600720c */ /* 0x004fc80003f05270 */
[----:B------:R-:W-:Y:S01]  /*04b0*/  SEL R9, RZ, 0x1, !P0 ;  /* 0x00000001ff097807 */ /* 0x000fe20004000000 */
[----:B------:R-:W-:Y:S08]  /*04c0*/  BRA `(.L_x_1) ;  /* 0x0000000000047947 */ /* 0x000ff00003800000 */
.L_x_2:
[----:B------:R-:W-:-:S07]  /*04d0*/  IMAD.MOV.U32 R9, RZ, RZ, RZ ;  /* 0x000000ffff097224 */ /* 0x000fce00078e00ff */
.L_x_1:
[----:B------:R-:W-:Y:S05]  /*04e0*/  BSYNC.RECONVERGENT B0 ;  /* 0x0000000000007941 */ /* 0x000fea0003800200 */
.L_x_0:
[----:B------:R-:W0:Y:S02]  /*04f0*/  LDCU.64 UR4, c[0x0][0x388] ;  /* 0x00007100ff0477ac */ /* 0x000e240008000a00 */
[----:B0-----:R-:W-:-:S04]  /*0500*/  IADD3 R10, P0, PT, R10, UR4, RZ ;  /* 0x000000040a0a7c10 */ /* 0x001fc8000ff1e0ff */
[----:B------:R-:W-:-:S05]  /*0510*/  IADD3.X R11, PT, PT, R0, UR5, RZ, P0, !PT ;  /* 0x00000005000b7c10 */ /* 0x000fca00087fe4ff */
[----:B------:R-:W-:Y:S01]  /*0520*/  STG.E desc[UR6][R10.64+0x4], R9 ;  /* 0x000004090a007986 */ /* 0x000fe2000c101906 */
[----:B------:R-:W-:Y:S05]  /*0530*/  EXIT ;  /* 0x000000000000794d */ /* 0x000fea0003800000 */
.L_x_3:
[----:B------:R-:W-:-:S00]  /*0540*/  BRA `(.L_x_3) ;  /* 0xfffffffc00fc7947 */ /* 0x000fc0000383ffff */
[----:B------:R-:W-:-:S00]  /*0550*/  NOP ;  /* 0x0000000000007918 */ /* 0x000fc00000000000 */
        /* <DEDUP_REMOVED lines=10> */
.L_x_16:


//--------------------- .text._Z18compute_shared_gpuPiS_ii --------------------------
	.section	.text._Z18compute_shared_gpuPiS_ii,"ax",@progbits
	.align	128
        .global         _Z18compute_shared_gpuPiS_ii
        .type           _Z18compute_shared_gpuPiS_ii,@function
        .size           _Z18compute_shared_gpuPiS_ii,(.L_x_17 - _Z18compute_shared_gpuPiS_ii)
        .other          _Z18compute_shared_gpuPiS_ii,@"STO_CUDA_ENTRY STV_DEFAULT"
_Z18compute_shared_gpuPiS_ii:
.text._Z18compute_shared_gpuPiS_ii:
[----:B------:R-:W-:Y:S01]  /*0000*/  LDC R1, c[0x0][0x37c] ;  /* 0x0000df00ff017b82 */ /* 0x000fe20000000800 */
[----:B------:R-:W0:Y:S01]  /*0010*/  S2R R0, SR_CTAID.X ;  /* 0x0000000000007919 */ /* 0x000e220000002500 */
[----:B------:R-:W1:Y:S06]  /*0020*/  LDCU UR10, c[0x0][0x360] ;  /* 0x00006c00ff0a77ac */ /* 0x000e6c0008000800 */
[----:B------:R-:W2:Y:S01]  /*0030*/  LDC.64 R2, c[0x0][0x380] ;  /* 0x0000e000ff027b82 */ /* 0x000ea20000000a00 */
[----:B------:R-:W0:Y:S01]  /*0040*/  S2R R9, SR_TID.X ;  /* 0x0000000000097919 */ /* 0x000e220000002100 */
[----:B------:R-:W3:Y:S01]  /*0050*/  LDCU UR6, c[0x0][0x364] ;  /* 0x00006c80ff0677ac */ /* 0x000ee20008000800 */
[----:B------:R-:W4:Y:S01]  /*0060*/  S2R R5, SR_CTAID.Y ;  /* 0x0000000000057919 */ /* 0x000f220000002600 */
[----:B------:R-:W5:Y:S01]  /*0070*/  LDCU UR11, c[0x0][0x394] ;  /* 0x00007280ff0b77ac */ /* 0x000f620008000800 */
[----:B------:R-:W4:Y:S01]  /*0080*/  S2R R4, SR_TID.Y ;  /* 0x0000000000047919 */ /* 0x000f220000002200 */
[----:B------:R-:W2:Y:S01]  /*0090*/  LDCU.64 UR8, c[0x0][0x358] ;  /* 0x00006b00ff0877ac */ /* 0x000ea20008000a00 */
[----:B-1----:R-:W-:-:S02]  /*00a0*/  UIADD3 UR4, UPT, UPT, UR10, -0x2, URZ ;  /* 0xfffffffe0a047890 */ /* 0x002fc4000fffe0ff */
[----:B---3--:R-:W-:Y:S02]  /*00b0*/  UIADD3 UR5, UPT, UPT, UR6, -0x2, URZ ;  /* 0xfffffffe06057890 */ /* 0x008fe4000fffe0ff */
[----:B-----5:R-:W-:Y:S02]  /*00c0*/  UIADD3 UR7, UPT, UPT, UR11, 0x2, URZ ;  /* 0x000000020b077890 */ /* 0x020fe4000fffe0ff */
[----:B0-----:R-:W-:Y:S02]  /*00d0*/  IMAD R0, R0, UR4, R9 ;  /* 0x0000000400007c24 */ /* 0x001fe4000f8e0209 */
[----:B----4-:R-:W-:-:S05]  /*00e0*/  IMAD R5, R5, UR5, R4 ;  /* 0x0000000505057c24 */ /* 0x010fca000f8e0204 */
[----:B------:R-:W-:Y:S01]  /*00f0*/  VIMNMX R6, PT, PT, R0, R5, !PT ;  /* 0x0000000500067248 */ /* 0x000fe20007fe0100 */
[----:B------:R-:W-:-:S03]  /*0100*/  IMAD R5, R5, UR7, R0 ;  /* 0x0000000705057c24 */ /* 0x000fc6000f8e0200 */
[----:B------:R-:W-:Y:S01]  /*0110*/  ISETP.GE.AND P1, PT, R6, UR7, PT ;  /* 0x0000000706007c0c */ /* 0x000fe2000bf26270 */
[----:B--2---:R-:W-:-:S12]  /*0120*/  IMAD.WIDE R2, R5, 0x4, R2 ;  /* 0x0000000405027825 */ /* 0x004fd800078e0202 */
[----:B------:R-:W2:Y:S01]  /*0130*/  @!P1 LDG.E R7, desc[UR8][R2.64] ;  /* 0x0000000802079981 */ /* 0x000ea2000c1e1900 */
[----:B------:R-:W0:Y:S01]  /*0140*/  S2UR UR5, SR_CgaCtaId ;  /* 0x00000000000579c3 */ /* 0x000e220000008800 */
[----:B------:R-:W-:Y:S01]  /*0150*/  UMOV UR4, 0x400 ;  /* 0x0000040000047882 */ /* 0x000fe20000000000 */
[----:B------:R-:W-:Y:S01]  /*0160*/  IMAD R0, R9, UR6, R4 ;  /* 0x0000000609007c24 */ /* 0x000fe2000f8e0204 */
[----:B------:R-:W-:-:S04]  /*0170*/  ISETP.GT.AND P0, PT, R6, UR11, PT ;  /* 0x0000000b06007c0c */ /* 0x000fc8000bf04270 */
[----:B------:R-:W-:Y:S01]  /*0180*/  ISETP.EQ.OR P0, PT, R9, RZ, P0 ;  /* 0x000000ff0900720c */ /* 0x000fe20000702670 */
[----:B0-----:R-:W-:-:S06]  /*0190*/  ULEA UR4, UR5, UR4, 0x18 ;  /* 0x0000000405047291 */ /* 0x001fcc000f8ec0ff */
[----:B------:R-:W-:-:S05]  /*01a0*/  LEA R0, R0, UR4, 0x2 ;  /* 0x0000000400007c11 */ /* 0x000fca000f8e10ff */
[----:B--2---:R0:W-:Y:S01]  /*01b0*/  @!P1 STS [R0], R7 ;  /* 0x0000000700009388 */ /* 0x0041e20000000800 */
[----:B------:R-:W-:Y:S06]  /*01c0*/  BAR.SYNC.DEFER_BLOCKING 0x0 ;  /* 0x0000000000007b1d */ /* 0x000fec0000010000 */
[----:B------:R-:W-:Y:S05]  /*01d0*/  @P0 EXIT ;  /* 0x000000000000094d */ /* 0x000fea0003800000 */
[----:B------:R-:W-:Y:S02]  /*01e0*/  UIADD3 UR5, UPT, UPT, UR6, -0x1, URZ ;  /* 0xffffffff06057890 */ /* 0x000fe4000fffe0ff */
[----:B------:R-:W-:-:S04]  /*01f0*/  UIADD3 UR4, UPT, UPT, UR10, -0x1, URZ ;  /* 0xffffffff0a047890 */ /* 0x000fc8000fffe0ff */
[----:B------:R-:W-:-:S04]  /*0200*/  ISETP.GE.U32.AND P0, PT, R4, UR5, PT ;  /* 0x0000000504007c0c */ /* 0x000fc8000bf06070 */
[----:B------:R-:W-:-:S04]  /*0210*/  ISETP.GE.U32.OR P0, PT, R9, UR4, P0 ;  /* 0x0000000409007c0c */ /* 0x000fc80008706470 */
[----:B------:R-:W-:-:S13]  /*0220*/  ISETP.EQ.OR P0, PT, R4, RZ, P0 ;  /* 0x000000ff0400720c */ /* 0x000fda0000702670 */
[----:B------:R-:W-:Y:S05]  /*0230*/  @P0 EXIT ;  /* 0x000000000000094d */ /* 0x000fea0003800000 */
[----:B------:R-:W-:Y:S01]  /*0240*/  USHF.L.U32 UR4, UR6, 0x2, URZ ;  /* 0x0000000206047899 */ /* 0x000fe200080006ff */
[----:B------:R-:W-:Y:S01]  /*0250*/  LDS R9, [R0+-0x4] ;  /* 0xfffffc0000097984 */ /* 0x000fe20000000800 */
[----:B------:R-:W-:Y:S02]  /*0260*/  BSSY.RECONVERGENT B0, `(.L_x_4) ;  /* 0x0000017000007945 */ /* 0x000fe40003800200 */
[----:B------:R-:W-:Y:S01]  /*0270*/  ULOP3.LUT UR5, UR4, 0xfffffffc, URZ, 0x3c, !UPT ;  /* 0xfffffffc04057892 */ /* 0x000fe2000f8e3cff */
[----:B------:R-:W-:Y:S04]  /*0280*/  LDS R8, [R0+0x4] ;  /* 0x0000040000087984 */ /* 0x000fe80000000800 */
[----:B------:R-:W-:Y:S04]  /*0290*/  LDS R11, [R0+UR4+-0x4] ;  /* 0xfffffc04000b7984 */ /* 0x000fe80008000800 */
[----:B------:R-:W-:Y:S04]  /*02a0*/  LDS R4, [R0+UR5] ;  /* 0x0000000500047984 */ /* 0x000fe80008000800 */
[----:B0-----:R-:W-:Y:S04]  /*02b0*/  LDS R7, [R0+UR5+0x4] ;  /* 0x0000040500077984 */ /* 0x001fe80008000800 */
[----:B------:R-:W0:Y:S04]  /*02c0*/  LDS R6, [R0+UR5+0x8] ;  /* 0x0000080500067984 */ /* 0x000e280008000800 */
[----:B------:R-:W1:Y:S04]  /*02d0*/  LDS R10, [R0+UR4] ;  /* 0x00000004000a7984 */ /* 0x000e680008000800 */
[----:B------:R-:W2:Y:S01]  /*02e0*/  LDS R13, [R0+UR4+0x4] ;  /* 0x00000404000d7984 */ /* 0x000ea20008000800 */
[----:B0-----:R-:W-:Y:S01]  /*02f0*/  IADD3 R4, PT, PT, R6, R7, R4 ;  /* 0x0000000706047210 */ /* 0x001fe20007ffe004 */
[----:B------:R-:W-:-:S03]  /*0300*/  IMAD.MOV.U32 R7, RZ, RZ, 0x1 ;  /* 0x00000001ff077424 */ /* 0x000fc600078e00ff */
[----:B------:R-:W-:-:S04]  /*0310*/  IADD3 R4, PT, PT, R8, R4, R9 ;  /* 0x0000000408047210 */ /* 0x000fc80007ffe009 */
[----:B-1----:R-:W-:-:S05]  /*0320*/  IADD3 R4, PT, PT, R10, R4, R11 ;  /* 0x000000040a047210 */ /* 0x002fca0007ffe00b */
[----:B--2---:R-:W-:-:S05]  /*0330*/  IMAD.IADD R4, R4, 0x1, R13 ;  /* 0x0000000104047824 */ /* 0x004fca00078e020d */
        /* <DEDUP_REMOVED lines=8> */
.L_x_6:
[----:B------:R-:W-:-:S07]  /*03c0*/  IMAD.MOV.U32 R7, RZ, RZ, RZ ;  /* 0x000000ffff077224 */ /* 0x000fce00078e00ff */
.L_x_5:
[----:B------:R-:W-:Y:S05]  /*03d0*/  BSYNC.RECONVERGENT B0 ;  /* 0x0000000000007941 */ /* 0x000fea0003800200 */
.L_x_4:
[----:B------:R-:W0:Y:S02]  /*03e0*/  LDC.64 R2, c[0x0][0x388] ;  /* 0x0000e200ff027b82 */ /* 0x000e240000000a00 */
[----:B0-----:R-:W-:-:S05]  /*03f0*/  IMAD.WIDE R2, R5, 0x4, R2 ;  /* 0x0000000405027825 */ /* 0x001fca00078e0202 */
[----:B------:R-:W-:Y:S01]  /*0400*/  STG.E desc[UR8][R2.64], R7 ;  /* 0x0000000702007986 */ /* 0x000fe2000c101908 */
[----:B------:R-:W-:Y:S05]  /*0410*/  EXIT ;  /* 0x000000000000794d */ /* 0x000fea0003800000 */
.L_x_7:
        /* <DEDUP_REMOVED lines=14> */
.L_x_17:


//--------------------- .text._Z18compute_gpu_stridePiS_ii --------------------------
	.section	.text._Z18compute_gpu_stridePiS_ii,"ax",@progbits
	.align	128
        .global         _Z18compute_gpu_stridePiS_ii
        .type           _Z18compute_gpu_stridePiS_ii,@function
        .size           _Z18compute_gpu_stridePiS_ii,(.L_x_18 - _Z18compute_gpu_stridePiS_ii)
        .other          _Z18compute_gpu_stridePiS_ii,@"STO_CUDA_ENTRY STV_DEFAULT"
_Z18compute_gpu_stridePiS_ii:
.text._Z18compute_gpu_stridePiS_ii:
[----:B------:R-:W-:Y:S08]  /*0000*/  LDC R1, c[0x0][0x37c] ;  /* 0x0000df00ff017b82 */ /* 0x000ff00000000800 */
[----:B------:R-:W0:Y:S01]  /*0010*/  LDC R15, c[0x0][0x394] ;  /* 0x0000e500ff0f7b82 */ /* 0x000e220000000800 */
[----:B------:R-:W1:Y:S07]  /*0020*/  S2R R3, SR_TID.X ;  /* 0x0000000000037919 */ /* 0x000e6e0000002100 */
[----:B------:R-:W2:Y:S08]  /*0030*/  LDC R14, c[0x0][0x360] ;  /* 0x0000d800ff0e7b82 */ /* 0x000eb00000000800 */
[----:B------:R-:W3:Y:S01]  /*0040*/  S2UR UR4, SR_CTAID.X ;  /* 0x00000000000479c3 */ /* 0x000ee20000002500 */
[----:B0-----:R-:W-:-:S13]  /*0050*/  ISETP.GE.AND P0, PT, R15, 0x1, PT ;  /* 0x000000010f00780c */ /* 0x001fda0003f06270 */
[----:B-123--:R-:W-:Y:S05]  /*0060*/  @!P0 EXIT ;  /* 0x000000000000894d */ /* 0x00efea0003800000 */
[----:B------:R-:W0:Y:S01]  /*0070*/  LDCU UR5, c[0x0][0x370] ;  /* 0x00006e00ff0577ac */ /* 0x000e220008000800 */
[----:B------:R-:W-:Y:S01]  /*0080*/  IMAD R0, R14, UR4, R3 ;  /* 0x000000040e007c24 */ /* 0x000fe2000f8e0203 */
[----:B------:R-:W-:Y:S01]  /*0090*/  LOP3.LUT R13, RZ, R15, RZ, 0x33, !PT ;  /* 0x0000000fff0d7212 */ /* 0x000fe200078e33ff */
[C---:B------:R-:W-:Y:S01]  /*00a0*/  VIADD R12, R15.reuse, 0x2 ;  /* 0x000000020f0c7836 */ /* 0x040fe20000000000 */
[----:B------:R-:W1:Y:S01]  /*00b0*/  LDCU.64 UR6, c[0x0][0x358] ;  /* 0x00006b00ff0677ac */ /* 0x000e620008000a00 */
[----:B------:R-:W-:Y:S02]  /*00c0*/  VIADD R0, R0, 0x1 ;  /* 0x0000000100007836 */ /* 0x000fe40000000000 */
[----:B------:R-:W-:Y:S01]  /*00d0*/  VIADD R15, R15, 0x1 ;  /* 0x000000010f0f7836 */ /* 0x000fe20000000000 */
[----:B------:R-:W2:Y:S01]  /*00e0*/  LDCU UR12, c[0x0][0x394] ;  /* 0x00007280ff0c77ac */ /* 0x000ea20008000800 */
[----:B------:R-:W-:Y:S01]  /*00f0*/  IMAD.MOV.U32 R17, RZ, RZ, 0x1 ;  /* 0x00000001ff117424 */ /* 0x000fe200078e00ff */
[----:B------:R-:W3:Y:S01]  /*0100*/  LDCU.64 UR8, c[0x0][0x380] ;  /* 0x00007000ff0877ac */ /* 0x000ee20008000a00 */
[----:B------:R-:W4:Y:S01]  /*0110*/  LDCU.64 UR10, c[0x0][0x388] ;  /* 0x00007100ff0a77ac */ /* 0x000f220008000a00 */
[----:B0-----:R-:W-:-:S07]  /*0120*/  IMAD R14, R14, UR5, RZ ;  /* 0x000000050e0e7c24 */ /* 0x001fce000f8e02ff */
.L_x_14:
[----:B0-----:R-:W0:Y:S01]  /*0130*/  LDCU UR4, c[0x0][0x394] ;  /* 0x00007280ff0477ac */ /* 0x001e220008000800 */
[----:B------:R-:W-:Y:S01]  /*0140*/  BSSY.RECONVERGENT B0, `(.L_x_8) ;  /* 0x0000032000007945 */ /* 0x000fe20003800200 */
[----:B0-----:R-:W-:-:S05]  /*0150*/  IMAD.U32 R19, RZ, RZ, UR4 ;  /* 0x00000004ff137e24 */ /* 0x001fca000f8e00ff */
[----:B------:R-:W-:-:S13]  /*0160*/  ISETP.GT.AND P0, PT, R0, R19, PT ;  /* 0x000000130000720c */ /* 0x000fda0003f04270 */
[----:B------:R-:W-:Y:S05]  /*0170*/  @P0 BRA `(.L_x_9) ;  /* 0x0000000000b80947 */ /* 0x000fea0003800000 */
[----:B------:R-:W-:Y:S02]  /*0180*/  IMAD R16, R12, R17, RZ ;  /* 0x000000110c107224 */ /* 0x000fe400078e02ff */
[----:B------:R-:W-:-:S07]  /*0190*/  IMAD.MOV.U32 R23, RZ, RZ, R0 ;  /* 0x000000ffff177224 */ /* 0x000fce00078e0000 */
.L_x_13:
[----:B------:R-:W-:Y:S02]  /*01a0*/  IMAD.IADD R18, R16, 0x1, R23 ;  /* 0x0000000110127824 */ /* 0x000fe400078e0217 */
[----:B--2---:R-:W-:-:S03]  /*01b0*/  IMAD.U32 R19, RZ, RZ, UR12 ;  /* 0x0000000cff137e24 */ /* 0x004fc6000f8e00ff */
[----:B------:R-:W-:Y:S02]  /*01c0*/  SHF.R.S32.HI R21, RZ, 0x1f, R18 ;  /* 0x0000001fff157819 */ /* 0x000fe40000011412 */
[CC--:B0-----:R-:W-:Y:S02]  /*01d0*/  IADD3 R2, P0, PT, R18.reuse, -R19.reuse, RZ ;  /* 0x8000001312027210 */ /* 0x0c1fe40007f1e0ff */
[----:B------:R-:W-:Y:S02]  /*01e0*/  IADD3 R6, P1, PT, R18, R19, RZ ;  /* 0x0000001312067210 */ /* 0x000fe40007f3e0ff */
[----:B------:R-:W-:Y:S02]  /*01f0*/  IADD3.X R3, PT, PT, R21, -0x1, RZ, P0, !PT ;  /* 0xffffffff15037810 */ /* 0x000fe400007fe4ff */
[----:B---3--:R-:W-:Y:S01]  /*0200*/  LEA R4, P0, R2, UR8, 0x2 ;  /* 0x0000000802047c11 */ /* 0x008fe2000f8010ff */
[----:B------:R-:W-:Y:S01]  /*0210*/  IMAD.X R7, RZ, RZ, R21, P1 ;  /* 0x000000ffff077224 */ /* 0x000fe200008e0615 */
[----:B------:R-:W-:-:S02]  /*0220*/  LEA R8, P1, R6, UR8, 0x2 ;  /* 0x0000000806087c11 */ /* 0x000fc4000f8210ff */
[----:B------:R-:W-:Y:S02]  /*0230*/  LEA.HI.X R5, R2, UR9, R3, 0x2, P0 ;  /* 0x0000000902057c11 */ /* 0x000fe400080f1403 */
[----:B------:R-:W-:Y:S01]  /*0240*/  LEA.HI.X R9, R6, UR9, R7, 0x2, P1 ;  /* 0x0000000906097c11 */ /* 0x000fe200088f1407 */
[----:B------:R-:W-:Y:S02]  /*0250*/  IMAD.WIDE.U32 R2, R19, 0x4, R4 ;  /* 0x0000000413027825 */ /* 0x000fe400078e0004 */
[----:B-1----:R-:W2:Y:S04]  /*0260*/  LDG.E R25, desc[UR6][R4.64+-0x8] ;  /* 0xfffff80604197981 */ /* 0x002ea8000c1e1900 */
[----:B------:R-:W2:Y:S01]  /*0270*/  LDG.E R20, desc[UR6][R8.64+0x8] ;  /* 0x0000080608147981 */ /* 0x000ea2000c1e1900 */
[----:B------:R-:W-:-:S03]  /*0280*/  IMAD.WIDE R6, R13, 0x4, R2 ;  /* 0x000000040d067825 */ /* 0x000fc600078e0202 */
[----:B------:R-:W2:Y:S01]  /*0290*/  LDG.E R22, desc[UR6][R2.64+0x4] ;  /* 0x0000040602167981 */ /* 0x000ea2000c1e1900 */
[----:B------:R-:W-:-:S03]  /*02a0*/  IMAD.WIDE R10, R15, 0x4, R2 ;  /* 0x000000040f0a7825 */ /* 0x000fc600078e0202 */
[----:B------:R-:W3:Y:S04]  /*02b0*/  LDG.E R24, desc[UR6][R8.64+0xc] ;  /* 0x00000c0608187981 */ /* 0x000ee8000c1e1900 */
[----:B------:R-:W3:Y:S04]  /*02c0*/  LDG.E R27, desc[UR6][R2.64+-0x4] ;  /* 0xfffffc06021b7981 */ /* 0x000ee8000c1e1900 */
[----:B------:R0:W5:Y:S04]  /*02d0*/  LDG.E R29, desc[UR6][R4.64+-0xc] ;  /* 0xfffff406041d7981 */ /* 0x000168000c1e1900 */
[----:B------:R-:W5:Y:S04]  /*02e0*/  LDG.E R6, desc[UR6][R6.64] ;  /* 0x0000000606067981 */ /* 0x000f68000c1e1900 */
[----:B------:R-:W4:Y:S01]  /*02f0*/  LDG.E R11, desc[UR6][R10.64] ;  /* 0x000000060a0b7981 */ /* 0x000f22000c1e1900 */
[----:B------:R-:W-:Y:S01]  /*0300*/  IMAD.IADD R23, R14, 0x1, R23 ;  /* 0x000000010e177824 */ /* 0x000fe200078e0217 */
[----:B------:R-:W-:Y:S01]  /*0310*/  BSSY.RECONVERGENT B1, `(.L_x_10) ;  /* 0x0000010000017945 */ /* 0x000fe20003800200 */
[----:B0-----:R-:W-:-:S03]  /*0320*/  IMAD.MOV.U32 R5, RZ, RZ, 0x1 ;  /* 0x00000001ff057424 */ /* 0x001fc600078e00ff */
[----:B------:R-:W-:Y:S02]  /*0330*/  ISETP.GT.AND P0, PT, R23, R19, PT ;  /* 0x000000131700720c */ /* 0x000fe40003f04270 */
[----:B--2---:R-:W-:-:S04]  /*0340*/  IADD3 R20, PT, PT, R22, R25, R20 ;  /* 0x0000001916147210 */ /* 0x004fc80007ffe014 */
[----:B---3--:R-:W-:-:S04]  /*0350*/  IADD3 R20, PT, PT, R24, R20, R27 ;  /* 0x0000001418147210 */ /* 0x008fc80007ffe01b */
[----:B-----5:R-:W-:-:S05]  /*0360*/  IADD3 R20, PT, PT, R6, R20, R29 ;  /* 0x0000001406147210 */ /* 0x020fca0007ffe01d */
[----:B----4-:R-:W-:-:S05]  /*0370*/  IMAD.IADD R20, R20, 0x1, R11 ;  /* 0x0000000114147824 */ /* 0x010fca00078e020b */
        /* <DEDUP_REMOVED lines=8> */
.L_x_12:
[----:B------:R-:W-:-:S07]  /*0400*/  IMAD.MOV.U32 R5, RZ, RZ, RZ ;  /* 0x000000ffff057224 */ /* 0x000fce00078e00ff */
.L_x_11:
[----:B------:R-:W-:Y:S05]  /*0410*/  BSYNC.RECONVERGENT B1 ;  /* 0x0000000000017941 */ /* 0x000fea0003800200 */
.L_x_10:
[----:B------:R-:W-:-:S04]  /*0420*/  LEA R2, P1, R18, UR10, 0x2 ;  /* 0x0000000a12027c11 */ /* 0x000fc8000f8210ff */
[----:B------:R-:W-:-:S05]  /*0430*/  LEA.HI.X R3, R18, UR11, R21, 0x2, P1 ;  /* 0x0000000b12037c11 */ /* 0x000fca00088f1415 */
[----:B------:R0:W-:Y:S01]  /*0440*/  STG.E desc[UR6][R2.64], R5 ;  /* 0x0000000502007986 */ /* 0x0001e2000c101906 */
[----:B------:R-:W-:Y:S05]  /*0450*/  @!P0 BRA `(.L_x_13) ;  /* 0xfffffffc00508947 */ /* 0x000fea000383ffff */
.L_x_9:
[----:B-1234-:R-:W-:Y:S05]  /*0460*/  BSYNC.RECONVERGENT B0 ;  /* 0x0000000000007941 */ /* 0x01efea0003800200 */
.L_x_8:
[C---:B------:R-:W-:Y:S01]  /*0470*/  ISETP.NE.AND P0, PT, R17.reuse, R19, PT ;  /* 0x000000131100720c */ /* 0x040fe20003f05270 */
[----:B------:R-:W-:-:S12]  /*0480*/  VIADD R17, R17, 0x1 ;  /* 0x0000000111117836 */ /* 0x000fd80000000000 */
[----:B------:R-:W-:Y:S05]  /*0490*/  @P0 BRA `(.L_x_14) ;  /* 0xfffffffc00240947 */ /* 0x000fea000383ffff */
[----:B------:R-:W-:Y:S05]  /*04a0*/  EXIT ;  /* 0x000000000000794d */ /* 0x000fea0003800000 */
.L_x_15:
        /* <DEDUP_REMOVED lines=13> */
.L_x_18:


//--------------------- .nv.shared.reserved.0     --------------------------
	.section	.nv.shared.reserved.0,"aw",@nobits
	.weak		__nv_reservedSMEM_offset_0_alias
	.size		__nv_reservedSMEM_offset_0_alias, 0, 64
	.other		__nv_reservedSMEM_offset_0_alias,@"STO_CUDA_RESERVED_SHARED STV_DEFAULT"
__nv_reservedSMEM_offset_0_alias:
	.zero		0
	.zero		64


//--------------------- .nv.shared._Z18compute_shared_gpuPiS_ii --------------------------
	.section	.nv.shared._Z18compute_shared_gpuPiS_ii,"aw",@nobits
	.sectionflags	@""
	.align	4
.nv.shared._Z18compute_shared_gpuPiS_ii:
	.zero		5124


//--------------------- .nv.constant0._Z11compute_gpuPiS_ii --------------------------
	.section	.nv.constant0._Z11compute_gpuPiS_ii,"a",@progbits
	.sectionflags	@""
	.align	4
.nv.constant0._Z11compute_gpuPiS_ii:
	.zero		920


//--------------------- .nv.constant0._Z18compute_shared_gpuPiS_ii --------------------------
	.section	.nv.constant0._Z18compute_shared_gpuPiS_ii,"a",@progbits
	.sectionflags	@""
	.align	4
.nv.constant0._Z18compute_shared_gpuPiS_ii:
	.zero		920


//--------------------- .nv.constant0._Z18compute_gpu_stridePiS_ii --------------------------
	.section	.nv.constant0._Z18compute_gpu_stridePiS_ii,"a",@progbits
	.sectionflags	@""
	.align	4
.nv.constant0._Z18compute_gpu_stridePiS_ii:
	.zero		920


//--------------------- SYMBOLS --------------------------

	.type		.nv.reservedSmem.offset0,@object
	.size		.nv.reservedSmem.offset0,0x4
	.type		.nv.reservedSmem.cap,@object
	.size		.nv.reservedSmem.cap,0x4
